	.headerflags	@"EF_CUDA_TEXMODE_UNIFIED EF_CUDA_64BIT_ADDRESS EF_CUDA_ACCELERATORS EF_CUDA_SM90 EF_CUDA_VIRTUAL_SM(EF_CUDA_SM90)"
	.elftype	@"ET_EXEC"


//--------------------- .nv.info                  --------------------------
	.section	.nv.info,"",@"SHT_CUDA_INFO"
	.align	4


	//----- nvinfo : EIATTR_REGCOUNT
	.align		4
        /*0000*/ 	.byte	0x04, 0x2f
        /*0002*/ 	.short	(.L_1 - .L_0)
	.align		4
.L_0:
        /*0004*/ 	.word	index@(triton_poi_fused_max_pool2d_with_indices_18)
        /*0008*/ 	.word	0x0000004e


	//----- nvinfo : EIATTR_MIN_STACK_SIZE
	.align		4
.L_1:
        /*000c*/ 	.byte	0x04, 0x12
        /*000e*/ 	.short	(.L_3 - .L_2)
	.align		4
.L_2:
        /*0010*/ 	.word	index@(triton_poi_fused_max_pool2d_with_indices_18)
        /*0014*/ 	.word	0x00000000


	//----- nvinfo : EIATTR_FRAME_SIZE
	.align		4
.L_3:
        /*0018*/ 	.byte	0x04, 0x11
        /*001a*/ 	.short	(.L_5 - .L_4)
	.align		4
.L_4:
        /*001c*/ 	.word	index@(triton_poi_fused_max_pool2d_with_indices_18)
        /*0020*/ 	.word	0x00000000


	//----- nvinfo : EIATTR_MIN_STACK_SIZE
	.align		4
.L_5:
        /*0024*/ 	.byte	0x04, 0x12
        /*0026*/ 	.short	(.L_7 - .L_6)
	.align		4
.L_6:
        /*0028*/ 	.word	index@(triton_poi_fused_max_pool2d_with_indices_18)
        /*002c*/ 	.word	0x00000000
.L_7:


//--------------------- .nv.info.triton_poi_fused_max_pool2d_with_indices_18 --------------------------
	.section	.nv.info.triton_poi_fused_max_pool2d_with_indices_18,"",@"SHT_CUDA_INFO"
	.sectionflags	@""
	.align	4


	//----- nvinfo : EIATTR_CUDA_API_VERSION
	.align		4
        /*0000*/ 	.byte	0x04, 0x37
        /*0002*/ 	.short	(.L_9 - .L_8)
.L_8:
        /*0004*/ 	.word	0x0000007c


	//----- nvinfo : EIATTR_KPARAM_INFO
	.align		4
.L_9:
        /*0008*/ 	.byte	0x04, 0x17
        /*000a*/ 	.short	(.L_11 - .L_10)
.L_10:
        /*000c*/ 	.word	0x00000000
        /*0010*/ 	.short	0x0004
        /*0012*/ 	.short	0x001c
        /*0014*/ 	.byte	0x00, 0xf0, 0x11, 0x00


	//----- nvinfo : EIATTR_KPARAM_INFO
	.align		4
.L_11:
        /*0018*/ 	.byte	0x04, 0x17
        /*001a*/ 	.short	(.L_13 - .L_12)
.L_12:
        /*001c*/ 	.word	0x00000000
        /*0020*/ 	.short	0x0003
        /*0022*/ 	.short	0x0018
        /*0024*/ 	.byte	0x00, 0xf0, 0x11, 0x00


	//----- nvinfo : EIATTR_KPARAM_INFO
	.align		4
.L_13:
        /*0028*/ 	.byte	0x04, 0x17
        /*002a*/ 	.short	(.L_15 - .L_14)
.L_14:
        /*002c*/ 	.word	0x00000000
        /*0030*/ 	.short	0x0002
        /*0032*/ 	.short	0x0010
        /*0034*/ 	.byte	0x00, 0xf4, 0x21, 0x00


	//----- nvinfo : EIATTR_KPARAM_INFO
	.align		4
.L_15:
        /*0038*/ 	.byte	0x04, 0x17
        /*003a*/ 	.short	(.L_17 - .L_16)
.L_16:
        /*003c*/ 	.word	0x00000000
        /*0040*/ 	.short	0x0001
        /*0042*/ 	.short	0x0008
        /*0044*/ 	.byte	0x00, 0xf4, 0x21, 0x00


	//----- nvinfo : EIATTR_KPARAM_INFO
	.align		4
.L_17:
        /*0048*/ 	.byte	0x04, 0x17
        /*004a*/ 	.short	(.L_19 - .L_18)
.L_18:
        /*004c*/ 	.word	0x00000000
        /*0050*/ 	.short	0x0000
        /*0052*/ 	.short	0x0000
        /*0054*/ 	.byte	0x00, 0xf4, 0x21, 0x00


	//----- nvinfo : EIATTR_SPARSE_MMA_MASK
	.align		4
.L_19:
        /*0058*/ 	.byte	0x03, 0x50
        /*005a*/ 	.short	0x0000


	//----- nvinfo : EIATTR_MAXREG_COUNT
	.align		4
        /*005c*/ 	.byte	0x03, 0x1b
        /*005e*/ 	.short	0x00ff


	//----- nvinfo : EIATTR_EXIT_INSTR_OFFSETS
	.align		4
        /*0060*/ 	.byte	0x04, 0x1c
        /*0062*/ 	.short	(.L_21 - .L_20)


	//   ....[0]....
.L_20:
        /*0064*/ 	.word	0x000021d0


	//   ....[1]....
        /*0068*/ 	.word	0x000021f0


	//----- nvinfo : EIATTR_REQNTID
	.align		4
.L_21:
        /*006c*/ 	.byte	0x04, 0x10
        /*006e*/ 	.short	(.L_23 - .L_22)
.L_22:
        /*0070*/ 	.word	0x00000100
        /*0074*/ 	.word	0x00000001
        /*0078*/ 	.word	0x00000001


	//----- nvinfo : EIATTR_CBANK_PARAM_SIZE
	.align		4
.L_23:
        /*007c*/ 	.byte	0x03, 0x19
        /*007e*/ 	.short	0x0020


	//----- nvinfo : EIATTR_PARAM_CBANK
	.align		4
        /*0080*/ 	.byte	0x04, 0x0a
        /*0082*/ 	.short	(.L_25 - .L_24)
	.align		4
.L_24:
        /*0084*/ 	.word	index@(.nv.constant0.triton_poi_fused_max_pool2d_with_indices_18)
        /*0088*/ 	.short	0x0210
        /*008a*/ 	.short	0x0020


	//----- nvinfo : EIATTR_SW_WAR
	.align		4
.L_25:
        /*008c*/ 	.byte	0x04, 0x36
        /*008e*/ 	.short	(.L_27 - .L_26)
.L_26:
        /*0090*/ 	.word	0x00000008
.L_27:


//--------------------- .nv.callgraph             --------------------------
	.section	.nv.callgraph,"",@"SHT_CUDA_CALLGRAPH"
	.align	4
	.sectionentsize	8
	.align		4
        /*0000*/ 	.word	0x00000000
	.align		4
        /*0004*/ 	.word	0xffffffff
	.align		4
        /*0008*/ 	.word	0x00000000
	.align		4
        /*000c*/ 	.word	0xfffffffe
	.align		4
        /*0010*/ 	.word	0x00000000
	.align		4
        /*0014*/ 	.word	0xfffffffd
	.align		4
        /*0018*/ 	.word	0x00000000
	.align		4
        /*001c*/ 	.word	0xfffffffc


//--------------------- .text.triton_poi_fused_max_pool2d_with_indices_18 --------------------------
	.section	.text.triton_poi_fused_max_pool2d_with_indices_18,"ax",@progbits
	.sectionflags	@"SHF_BARRIERS=1"
	.align	128
        .global         triton_poi_fused_max_pool2d_with_indices_18
        .type           triton_poi_fused_max_pool2d_with_indices_18,@function
        .size           triton_poi_fused_max_pool2d_with_indices_18,(.L_x_1 - triton_poi_fused_max_pool2d_with_indices_18)
        .other          triton_poi_fused_max_pool2d_with_indices_18,@"STO_CUDA_ENTRY STV_DEFAULT"
triton_poi_fused_max_pool2d_with_indices_18:
.text.triton_poi_fused_max_pool2d_with_indices_18:
[----:B------:R-:W0:Y:S01]  /*0000*/  LDC R1, c[0x0][0x28] ;  /* 0x00000a00ff017b82 */ /* 0x000e220000000800 */
[----:B------:R-:W1:Y:S07]  /*0010*/  S2R R9, SR_TID.X ;  /* 0x0000000000097919 */ /* 0x000e6e0000002100 */
[----:B------:R-:W2:Y:S01]  /*0020*/  LDC.64 R36, c[0x0][0x210] ;  /* 0x00008400ff247b82 */ /* 0x000ea20000000a00 */
[----:B------:R-:W-:Y:S02]  /*0030*/  CS2R R20, SRZ ;  /* 0x0000000000147805 */ /* 0x000fe4000001ff00 */
[----:B------:R-:W-:Y:S01]  /*0040*/  CS2R R22, SRZ ;  /* 0x0000000000167805 */ /* 0x000fe2000001ff00 */
[----:B------:R-:W3:Y:S01]  /*0050*/  S2R R0, SR_CTAID.Y ;  /* 0x0000000000007919 */ /* 0x000ee20000002600 */
[----:B------:R-:W-:-:S02]  /*0060*/  CS2R R16, SRZ ;  /* 0x0000000000107805 */ /* 0x000fc4000001ff00 */
[----:B------:R-:W-:Y:S01]  /*0070*/  CS2R R18, SRZ ;  /* 0x0000000000127805 */ /* 0x000fe2000001ff00 */
[----:B------:R-:W-:Y:S01]  /*0080*/  ULDC.64 UR6, c[0x0][0x208] ;  /* 0x0000820000067ab9 */ /* 0x000fe20000000a00 */
[----:B------:R-:W4:Y:S01]  /*0090*/  S2R R5, SR_CTAID.X ;  /* 0x0000000000057919 */ /* 0x000f220000002500 */
[----:B-1----:R-:W-:Y:S01]  /*00a0*/  SHF.R.U32.HI R11, RZ, 0x4, R9 ;  /* 0x00000004ff0b7819 */ /* 0x002fe20000011609 */
[----:B------:R-:W-:Y:S02]  /*00b0*/  IMAD.SHL.U32 R2, R9, 0x10, RZ ;  /* 0x0000001009027824 */ /* 0x000fe400078e00ff */
[----:B---3--:R-:W-:Y:S01]  /*00c0*/  IMAD.SHL.U32 R0, R0, 0x10, RZ ;  /* 0x0000001000007824 */ /* 0x008fe200078e00ff */
[----:B------:R-:W-:Y:S02]  /*00d0*/  SGXT.U32 R11, R11, 0x4 ;  /* 0x000000040b0b781a */ /* 0x000fe40000000000 */
[----:B------:R-:W-:Y:S02]  /*00e0*/  LOP3.LUT R2, R2, 0xf0, RZ, 0xc0, !PT ;  /* 0x000000f002027812 */ /* 0x000fe400078ec0ff */
[----:B------:R-:W-:-:S02]  /*00f0*/  LOP3.LUT R4, R0, R11, RZ, 0xfc, !PT ;  /* 0x0000000b00047212 */ /* 0x000fc400078efcff */
[----:B----4-:R-:W-:Y:S02]  /*0100*/  PRMT R7, R2, 0x6540, R5 ;  /* 0x0000654002077816 */ /* 0x010fe40000000005 */
[----:B------:R-:W-:Y:S02]  /*0110*/  SHF.R.S32.HI R3, RZ, 0x1f, R4 ;  /* 0x0000001fff037819 */ /* 0x000fe40000011404 */
[----:B------:R-:W-:Y:S02]  /*0120*/  ISETP.GE.AND P0, PT, R7, 0x200, PT ;  /* 0x000002000700780c */ /* 0x000fe40003f06270 */
[----:B------:R-:W-:Y:S02]  /*0130*/  LEA.HI R3, R3, R4, RZ, 0x2 ;  /* 0x0000000403037211 */ /* 0x000fe400078f10ff */
[----:B------:R-:W-:Y:S02]  /*0140*/  ISETP.LT.AND P0, PT, R4, 0x40, !P0 ;  /* 0x000000400400780c */ /* 0x000fe40004701270 */
[C---:B------:R-:W-:Y:S01]  /*0150*/  LOP3.LUT R13, R3.reuse, 0x3ffffc, RZ, 0xc0, !PT ;  /* 0x003ffffc030d7812 */ /* 0x040fe200078ec0ff */
[----:B------:R-:W-:-:S04]  /*0160*/  IMAD.SHL.U32 R3, R3, 0x800, RZ ;  /* 0x0000080003037824 */ /* 0x000fc800078e00ff */
[----:B------:R-:W-:Y:S01]  /*0170*/  IMAD.IADD R13, R4, 0x1, -R13 ;  /* 0x00000001040d7824 */ /* 0x000fe200078e0a0d */
[----:B------:R-:W-:-:S05]  /*0180*/  LOP3.LUT R54, R3, 0xffffe000, RZ, 0xc0, !PT ;  /* 0xffffe00003367812 */ /* 0x000fca00078ec0ff */
[----:B------:R-:W-:-:S04]  /*0190*/  IMAD R54, R13, 0x400, R54 ;  /* 0x000004000d367824 */ /* 0x000fc800078e0236 */
[----:B------:R-:W-:Y:S02]  /*01a0*/  VIADD R30, R54, 0x200 ;  /* 0x00000200361e7836 */ /* 0x000fe40000000000 */
[C---:B------:R-:W-:Y:S02]  /*01b0*/  IMAD.IADD R3, R7.reuse, 0x1, R54 ;  /* 0x0000000107037824 */ /* 0x040fe400078e0236 */
[----:B------:R-:W-:Y:S02]  /*01c0*/  IMAD.IADD R13, R7, 0x1, R30 ;  /* 0x00000001070d7824 */ /* 0x000fe400078e021e */
[----:B--2---:R-:W-:-:S04]  /*01d0*/  IMAD.WIDE R2, R3, 0x4, R36 ;  /* 0x0000000403027825 */ /* 0x004fc800078e0224 */
[----:B------:R-:W-:Y:S01]  /*01e0*/  IMAD.WIDE R12, R13, 0x4, R36 ;  /* 0x000000040d0c7825 */ /* 0x000fe200078e0224 */
[----:B------:R-:W2:Y:S04]  /*01f0*/  @P0 LDG.E.EL.128 R20, desc[UR6][R2.64] ;  /* 0x0000000602140981 */ /* 0x000ea8000c2e1d00 */
[----:B------:R1:W2:Y:S01]  /*0200*/  @P0 LDG.E.EL.128 R16, desc[UR6][R12.64] ;  /* 0x000000060c100981 */ /* 0x0002a2000c2e1d00 */
[----:B------:R-:W-:Y:S01]  /*0210*/  VIADD R58, R54, 0x1000 ;  /* 0x00001000363a7836 */ /* 0x000fe20000000000 */
[----:B------:R-:W-:Y:S02]  /*0220*/  CS2R R32, SRZ ;  /* 0x0000000000207805 */ /* 0x000fe4000001ff00 */
[----:B------:R-:W-:Y:S01]  /*0230*/  CS2R R34, SRZ ;  /* 0x0000000000227805 */ /* 0x000fe2000001ff00 */
[----:B------:R-:W-:-:S04]  /*0240*/  IMAD.IADD R15, R7, 0x1, R58 ;  /* 0x00000001070f7824 */ /* 0x000fc800078e023a */
[----:B------:R-:W-:-:S05]  /*0250*/  IMAD.WIDE R14, R15, 0x4, R36 ;  /* 0x000000040f0e7825 */ /* 0x000fca00078e0224 */
[----:B------:R-:W3:Y:S01]  /*0260*/  @P0 LDG.E.EL.128 R32, desc[UR6][R14.64] ;  /* 0x000000060e200981 */ /* 0x000ee2000c2e1d00 */
[----:B------:R-:W-:-:S05]  /*0270*/  LOP3.LUT R47, R7, 0x4, RZ, 0xfc, !PT ;  /* 0x00000004072f7812 */ /* 0x000fca00078efcff */
[C---:B-1----:R-:W-:Y:S02]  /*0280*/  IMAD.IADD R13, R47.reuse, 0x1, R54 ;  /* 0x000000012f0d7824 */ /* 0x042fe400078e0236 */
[----:B------:R-:W-:Y:S02]  /*0290*/  IMAD.IADD R25, R47, 0x1, R30 ;  /* 0x000000012f197824 */ /* 0x000fe400078e021e */
[----:B------:R-:W-:-:S04]  /*02a0*/  IMAD.WIDE R12, R13, 0x4, R36 ;  /* 0x000000040d0c7825 */ /* 0x000fc800078e0224 */
[----:B------:R-:W-:Y:S01]  /*02b0*/  IMAD.WIDE R24, R25, 0x4, R36 ;  /* 0x0000000419187825 */ /* 0x000fe200078e0224 */
[----:B--2---:R-:W-:Y:S02]  /*02c0*/  FSETP.GT.AND P6, PT, R16, R20, PT ;  /* 0x000000141000720b */ /* 0x004fe40003fc4000 */
[----:B------:R-:W-:Y:S02]  /*02d0*/  FSETP.GT.AND P5, PT, R18, R22, PT ;  /* 0x000000161200720b */ /* 0x000fe40003fa4000 */
[----:B------:R-:W-:Y:S02]  /*02e0*/  FSETP.GT.AND P3, PT, R19, R23, PT ;  /* 0x000000171300720b */ /* 0x000fe40003f64000 */
[----:B------:R-:W-:Y:S02]  /*02f0*/  FSETP.NAN.AND P1, PT, R16, R16, PT ;  /* 0x000000101000720b */ /* 0x000fe40003f28000 */
[----:B------:R-:W-:Y:S02]  /*0300*/  FSETP.GT.AND P4, PT, R17, R21, PT ;  /* 0x000000151100720b */ /* 0x000fe40003f84000 */
[----:B------:R-:W-:-:S02]  /*0310*/  FSETP.NAN.AND P2, PT, R19, R19, PT ;  /* 0x000000131300720b */ /* 0x000fc40003f48000 */
[----:B------:R-:W-:Y:S02]  /*0320*/  P2R R38, PR, RZ, 0x8 ;  /* 0x00000008ff267803 */ /* 0x000fe40000000000 */
[----:B------:R-:W-:Y:S02]  /*0330*/  @!P6 SEL R16, R16, R20, P1 ;  /* 0x000000141010e207 */ /* 0x000fe40000800000 */
[C---:B------:R-:W-:Y:S02]  /*0340*/  FSETP.NAN.AND P1, PT, R18.reuse, R18, PT ;  /* 0x000000121200720b */ /* 0x040fe40003f28000 */
[----:B------:R-:W-:Y:S02]  /*0350*/  @!P3 SEL R19, R19, R23, P2 ;  /* 0x000000171313b207 */ /* 0x000fe40001000000 */
[----:B------:R-:W-:Y:S02]  /*0360*/  @!P5 SEL R18, R18, R22, P1 ;  /* 0x000000161212d207 */ /* 0x000fe40000800000 */
[----:B------:R-:W-:-:S02]  /*0370*/  CS2R R22, SRZ ;  /* 0x0000000000167805 */ /* 0x000fc4000001ff00 */
[C---:B------:R-:W-:Y:S02]  /*0380*/  FSETP.NAN.AND P1, PT, R17.reuse, R17, PT ;  /* 0x000000111100720b */ /* 0x040fe40003f28000 */
[-C--:B---3--:R-:W-:Y:S02]  /*0390*/  FSETP.GEU.AND P3, PT, R16, R32.reuse, PT ;  /* 0x000000201000720b */ /* 0x088fe40003f6e000 */
[----:B------:R-:W-:Y:S02]  /*03a0*/  @!P4 SEL R17, R17, R21, P1 ;  /* 0x000000151111c207 */ /* 0x000fe40000800000 */
[----:B------:R-:W-:Y:S02]  /*03b0*/  CS2R R20, SRZ ;  /* 0x0000000000147805 */ /* 0x000fe4000001ff00 */
[----:B------:R-:W-:Y:S02]  /*03c0*/  FSETP.NAN.AND P1, PT, R32, R32, PT ;  /* 0x000000202000720b */ /* 0x000fe40003f28000 */
[----:B------:R-:W-:-:S02]  /*03d0*/  FSETP.GEU.AND P2, PT, R17, R33, PT ;  /* 0x000000211100720b */ /* 0x000fc40003f4e000 */
[C---:B------:R-:W-:Y:S01]  /*03e0*/  LOP3.LUT R55, R7.reuse, 0x8, RZ, 0xfc, !PT ;  /* 0x0000000807377812 */ /* 0x040fe200078efcff */
[----:B------:R1:W2:Y:S01]  /*03f0*/  @P0 LDG.E.EL.128 R20, desc[UR6][R24.64] ;  /* 0x0000000618140981 */ /* 0x0002a2000c2e1d00 */
[----:B------:R-:W-:Y:S02]  /*0400*/  P2R R6, PR, RZ, 0x4 ;  /* 0x00000004ff067803 */ /* 0x000fe40000000000 */
[----:B------:R-:W-:Y:S02]  /*0410*/  CS2R R26, SRZ ;  /* 0x00000000001a7805 */ /* 0x000fe4000001ff00 */
[----:B------:R-:W-:Y:S02]  /*0420*/  LOP3.LUT R61, R7, 0xc, RZ, 0xfc, !PT ;  /* 0x0000000c073d7812 */ /* 0x000fe400078efcff */
[----:B------:R-:W-:Y:S02]  /*0430*/  @P3 SEL R32, R32, R16, P1 ;  /* 0x0000001020203207 */ /* 0x000fe40000800000 */
[----:B------:R-:W-:-:S02]  /*0440*/  FSETP.NAN.AND P1, PT, R33, R33, PT ;  /* 0x000000212100720b */ /* 0x000fc40003f28000 */
[----:B------:R-:W-:Y:S02]  /*0450*/  P2R R39, PR, RZ, 0x10 ;  /* 0x00000010ff277803 */ /* 0x000fe40000000000 */
[----:B------:R-:W-:Y:S02]  /*0460*/  @P2 SEL R33, R33, R17, P1 ;  /* 0x0000001121212207 */ /* 0x000fe40000800000 */
[----:B------:R-:W-:Y:S02]  /*0470*/  CS2R R16, SRZ ;  /* 0x0000000000107805 */ /* 0x000fe4000001ff00 */
[-C--:B------:R-:W-:Y:S02]  /*0480*/  FSETP.GEU.AND P2, PT, R18, R34.reuse, PT ;  /* 0x000000221200720b */ /* 0x080fe40003f4e000 */
[----:B------:R-:W-:Y:S02]  /*0490*/  FSETP.NAN.AND P1, PT, R34, R34, PT ;  /* 0x000000222200720b */ /* 0x000fe40003f28000 */
[----:B------:R-:W-:-:S02]  /*04a0*/  P2R R10, PR, RZ, 0x4 ;  /* 0x00000004ff0a7803 */ /* 0x000fc40000000000 */
[----:B------:R-:W-:Y:S01]  /*04b0*/  P2R R2, PR, RZ, 0x8 ;  /* 0x00000008ff027803 */ /* 0x000fe20000000000 */
[----:B------:R-:W-:Y:S01]  /*04c0*/  VIADD R68, R54, 0x1200 ;  /* 0x0000120036447836 */ /* 0x000fe20000000000 */
[----:B------:R-:W-:Y:S02]  /*04d0*/  P2R R15, PR, RZ, 0x20 ;  /* 0x00000020ff0f7803 */ /* 0x000fe40000000000 */
[----:B------:R-:W-:-:S03]  /*04e0*/  P2R R40, PR, RZ, 0x40 ;  /* 0x00000040ff287803 */ /* 0x000fc60000000000 */
[----:B------:R-:W-:Y:S02]  /*04f0*/  @P2 SEL R34, R34, R18, P1 ;  /* 0x0000001222222207 */ /* 0x000fe40000800000 */
[-C--:B------:R-:W-:Y:S02]  /*0500*/  FSETP.GEU.AND P2, PT, R19, R35.reuse, PT ;  /* 0x000000231300720b */ /* 0x080fe40003f4e000 */
[----:B------:R-:W-:Y:S02]  /*0510*/  FSETP.NAN.AND P1, PT, R35, R35, PT ;  /* 0x000000232300720b */ /* 0x000fe40003f28000 */
[----:B------:R-:W-:-:S09]  /*0520*/  P2R R3, PR, RZ, 0x4 ;  /* 0x00000004ff037803 */ /* 0x000fd20000000000 */
[----:B------:R-:W-:Y:S02]  /*0530*/  @P2 SEL R35, R35, R19, P1 ;  /* 0x0000001323232207 */ /* 0x000fe40000800000 */
[----:B------:R-:W-:-:S06]  /*0540*/  CS2R R18, SRZ ;  /* 0x0000000000127805 */ /* 0x000fcc000001ff00 */
[----:B------:R-:W3:Y:S01]  /*0550*/  @P0 LDG.E.EL.128 R16, desc[UR6][R12.64] ;  /* 0x000000060c100981 */ /* 0x000ee2000c2e1d00 */
[----:B-1----:R-:W-:-:S04]  /*0560*/  IMAD.IADD R25, R47, 0x1, R58 ;  /* 0x000000012f197824 */ /* 0x002fc800078e023a */
[----:B------:R-:W-:Y:S01]  /*0570*/  IMAD.WIDE R24, R25, 0x4, R36 ;  /* 0x0000000419187825 */ /* 0x000fe200078e0224 */
[C---:B--2---:R-:W-:Y:S02]  /*0580*/  FSETP.NAN.AND P1, PT, R23.reuse, R23, PT ;  /* 0x000000171700720b */ /* 0x044fe40003f28000 */
[----:B---3--:R-:W-:-:S04]  /*0590*/  FSETP.GT.AND P2, PT, R23, R19, PT ;  /* 0x000000131700720b */ /* 0x008fc80003f44000 */
[----:B------:R-:W-:-:S09]  /*05a0*/  P2R R8, PR, RZ, 0x4 ;  /* 0x00000004ff087803 */ /* 0x000fd20000000000 */
[----:B------:R-:W-:Y:S02]  /*05b0*/  @!P2 SEL R23, R23, R19, P1 ;  /* 0x000000131717a207 */ /* 0x000fe40000800000 */
[C---:B------:R-:W-:Y:S02]  /*05c0*/  FSETP.GT.AND P2, PT, R22.reuse, R18, PT ;  /* 0x000000121600720b */ /* 0x040fe40003f44000 */
[----:B------:R-:W-:Y:S02]  /*05d0*/  FSETP.NAN.AND P1, PT, R22, R22, PT ;  /* 0x000000161600720b */ /* 0x000fe40003f28000 */
        /* <DEDUP_REMOVED lines=8> */
[----:B------:R-:W-:-:S09]  /*0660*/  CS2R R18, SRZ ;  /* 0x0000000000127805 */ /* 0x000fd2000001ff00 */
[----:B------:R-:W-:Y:S02]  /*0670*/  @!P2 SEL R20, R20, R16, P1 ;  /* 0x000000101414a207 */ /* 0x000fe40000800000 */
[----:B------:R-:W-:-:S06]  /*0680*/  CS2R R16, SRZ ;  /* 0x0000000000107805 */ /* 0x000fcc000001ff00 */
[----:B------:R1:W2:Y:S01]  /*0690*/  @P0 LDG.E.EL.128 R16, desc[UR6][R24.64] ;  /* 0x0000000618100981 */ /* 0x0002a2000c2e1d00 */
[----:B------:R-:W-:Y:S01]  /*06a0*/  P2R R14, PR, RZ, 0x4 ;  /* 0x00000004ff0e7803 */ /* 0x000fe20000000000 */
[C---:B------:R-:W-:Y:S02]  /*06b0*/  IMAD.IADD R29, R55.reuse, 0x1, R54 ;  /* 0x00000001371d7824 */ /* 0x040fe400078e0236 */
[----:B------:R-:W-:Y:S02]  /*06c0*/  IMAD.IADD R49, R55, 0x1, R30 ;  /* 0x0000000137317824 */ /* 0x000fe400078e021e */
[----:B------:R-:W-:Y:S01]  /*06d0*/  IMAD.WIDE R28, R29, 0x4, R36 ;  /* 0x000000041d1c7825 */ /* 0x000fe200078e0224 */
[----:B-1----:R-:W-:-:S03]  /*06e0*/  CS2R R24, SRZ ;  /* 0x0000000000187805 */ /* 0x002fc6000001ff00 */
[----:B------:R-:W-:-:S05]  /*06f0*/  IMAD.WIDE R48, R49, 0x4, R36 ;  /* 0x0000000431307825 */ /* 0x000fca00078e0224 */
[----:B------:R-:W3:Y:S01]  /*0700*/  @P0 LDG.E.EL.128 R24, desc[UR6][R48.64] ;  /* 0x0000000630180981 */ /* 0x000ee2000c2e1d00 */
[-C--:B--2---:R-:W-:Y:S02]  /*0710*/  FSETP.GEU.AND P2, PT, R20, R16.reuse, PT ;  /* 0x000000101400720b */ /* 0x084fe40003f4e000 */
[----:B------:R-:W-:Y:S02]  /*0720*/  FSETP.NAN.AND P1, PT, R16, R16, PT ;  /* 0x000000101000720b */ /* 0x000fe40003f28000 */
[----:B------:R-:W-:-:S09]  /*0730*/  P2R R41, PR, RZ, 0x4 ;  /* 0x00000004ff297803 */ /* 0x000fd20000000000 */
[----:B------:R-:W-:Y:S02]  /*0740*/  @P2 SEL R16, R16, R20, P1 ;  /* 0x0000001410102207 */ /* 0x000fe40000800000 */
[-C--:B------:R-:W-:Y:S02]  /*0750*/  FSETP.GEU.AND P2, PT, R21, R17.reuse, PT ;  /* 0x000000111500720b */ /* 0x080fe40003f4e000 */
        /* <DEDUP_REMOVED lines=9> */
[----:B------:R-:W-:-:S09]  /*07f0*/  CS2R R20, SRZ ;  /* 0x0000000000147805 */ /* 0x000fd2000001ff00 */
[----:B------:R-:W-:Y:S02]  /*0800*/  @P2 SEL R19, R19, R23, P1 ;  /* 0x0000001713132207 */ /* 0x000fe40000800000 */
[----:B------:R-:W-:-:S06]  /*0810*/  CS2R R22, SRZ ;  /* 0x0000000000167805 */ /* 0x000fcc000001ff00 */
[----:B------:R1:W2:Y:S01]  /*0820*/  @P0 LDG.E.EL.128 R20, desc[UR6][R28.64] ;  /* 0x000000061c140981 */ /* 0x0002a2000c2e1d00 */
[----:B------:R-:W-:Y:S02]  /*0830*/  P2R R44, PR, RZ, 0x4 ;  /* 0x00000004ff2c7803 */ /* 0x000fe40000000000 */
[----:B---3--:R-:W-:Y:S01]  /*0840*/  FSETP.NAN.AND P1, PT, R27, R27, PT ;  /* 0x0000001b1b00720b */ /* 0x008fe20003f28000 */
[----:B-1----:R-:W-:-:S04]  /*0850*/  IMAD.IADD R29, R55, 0x1, R58 ;  /* 0x00000001371d7824 */ /* 0x002fc800078e023a */
[----:B------:R-:W-:Y:S01]  /*0860*/  IMAD.WIDE R28, R29, 0x4, R36 ;  /* 0x000000041d1c7825 */ /* 0x000fe200078e0224 */
[----:B--2---:R-:W-:-:S04]  /*0870*/  FSETP.GT.AND P2, PT, R27, R23, PT ;  /* 0x000000171b00720b */ /* 0x004fc80003f44000 */
        /* <DEDUP_REMOVED lines=18> */
[----:B------:R-:W-:Y:S01]  /*09a0*/  IMAD.IADD R57, R61, 0x1, R30 ;  /* 0x000000013d397824 */ /* 0x000fe200078e021e */
[----:B------:R-:W-:Y:S01]  /*09b0*/  CS2R R30, SRZ ;  /* 0x00000000001e7805 */ /* 0x000fe2000001ff00 */
        /* <DEDUP_REMOVED lines=42> */
[----:B------:R-:W2:Y:S01]  /*0c60*/  @P0 LDG.E.EL.128 R24, desc[UR6][R62.64] ;  /* 0x000000063e180981 */ /* 0x000ea2000c2e1d00 */
[----:B------:R-:W-:Y:S01]  /*0c70*/  P2R R60, PR, RZ, 0x4 ;  /* 0x00000004ff3c7803 */ /* 0x000fe20000000000 */
[----:B------:R-:W-:-:S04]  /*0c80*/  IMAD.IADD R67, R7, 0x1, R68 ;  /* 0x0000000107437824 */ /* 0x000fc800078e0244 */
[----:B------:R-:W-:Y:S01]  /*0c90*/  IMAD.WIDE R66, R67, 0x4, R36 ;  /* 0x0000000443427825 */ /* 0x000fe200078e0224 */
[-C--:B--2---:R-:W-:Y:S02]  /*0ca0*/  FSETP.GEU.AND P2, PT, R28, R24.reuse, PT ;  /* 0x000000181c00720b */ /* 0x084fe40003f4e000 */
[----:B------:R-:W-:-:S11]  /*0cb0*/  FSETP.NAN.AND P1, PT, R24, R24, PT ;  /* 0x000000181800720b */ /* 0x000fd60003f28000 */
[----:B------:R-:W-:Y:S02]  /*0cc0*/  @P2 SEL R24, R24, R28, P1 ;  /* 0x0000001c18182207 */ /* 0x000fe40000800000 */
[-C--:B------:R-:W-:Y:S02]  /*0cd0*/  FSETP.GEU.AND P1, PT, R29, R25.reuse, PT ;  /* 0x000000191d00720b */ /* 0x080fe40003f2e000 */
[----:B------:R-:W-:Y:S02]  /*0ce0*/  FSETP.NAN.AND P3, PT, R25, R25, PT ;  /* 0x000000191900720b */ /* 0x000fe40003f68000 */
[----:B------:R-:W-:Y:S02]  /*0cf0*/  FSETP.GEU.AND P4, PT, R30, R26, PT ;  /* 0x0000001a1e00720b */ /* 0x000fe40003f8e000 */
[----:B------:R-:W-:-:S07]  /*0d00*/  P2R R63, PR, RZ, 0x2 ;  /* 0x00000002ff3f7803 */ /* 0x000fce0000000000 */
[----:B------:R-:W-:Y:S02]  /*0d10*/  @P1 SEL R25, R25, R29, P3 ;  /* 0x0000001d19191207 */ /* 0x000fe40001800000 */
[----:B------:R-:W-:Y:S02]  /*0d20*/  FSETP.GEU.AND P1, PT, R31, R27, PT ;  /* 0x0000001b1f00720b */ /* 0x000fe40003f2e000 */
[----:B------:R-:W-:-:S04]  /*0d30*/  FSETP.NAN.AND P3, PT, R26, R26, PT ;  /* 0x0000001a1a00720b */ /* 0x000fc80003f68000 */
[----:B------:R-:W-:Y:S02]  /*0d40*/  @P4 SEL R26, R26, R30, P3 ;  /* 0x0000001e1a1a4207 */ /* 0x000fe40001800000 */
[----:B------:R-:W-:Y:S02]  /*0d50*/  FSETP.NAN.AND P3, PT, R27, R27, PT ;  /* 0x0000001b1b00720b */ /* 0x000fe40003f68000 */
[----:B------:R-:W-:-:S03]  /*0d60*/  CS2R R28, SRZ ;  /* 0x00000000001c7805 */ /* 0x000fc6000001ff00 */
[----:B------:R-:W-:Y:S02]  /*0d70*/  @P1 SEL R27, R27, R31, P3 ;  /* 0x0000001f1b1b1207 */ /* 0x000fe40001800000 */
[----:B------:R-:W-:-:S06]  /*0d80*/  CS2R R30, SRZ ;  /* 0x00000000001e7805 */ /* 0x000fcc000001ff00 */
[----:B------:R-:W2:Y:S01]  /*0d90*/  @P0 LDG.E.EL.128 R28, desc[UR6][R66.64] ;  /* 0x00000006421c0981 */ /* 0x000ea2000c2e1d00 */
[----:B------:R-:W-:Y:S01]  /*0da0*/  P2R R64, PR, RZ, 0x2 ;  /* 0x00000002ff407803 */ /* 0x000fe20000000000 */
[----:B------:R-:W-:-:S04]  /*0db0*/  IMAD.IADD R71, R47, 0x1, R68 ;  /* 0x000000012f477824 */ /* 0x000fc800078e0244 */
[----:B------:R-:W-:Y:S01]  /*0dc0*/  IMAD.WIDE R70, R71, 0x4, R36 ;  /* 0x0000000447467825 */ /* 0x000fe200078e0224 */
        /* <DEDUP_REMOVED lines=61> */
[----:B------:R-:W-:Y:S02]  /*11a0*/  P2R R74, PR, RZ, 0x2 ;  /* 0x00000002ff4a7803 */ /* 0x000fe40000000000 */
[----:B------:R-:W-:-:S04]  /*11b0*/  ISETP.NE.AND P1, PT, R51, RZ, PT ;  /* 0x000000ff3300720c */ /* 0x000fc80003f25270 */
        /* <DEDUP_REMOVED lines=9> */
[----:B-1----:R-:W-:Y:S02]  /*1250*/  P2R R36, PR, RZ, 0x1 ;  /* 0x00000001ff247803 */ /* 0x002fe40000000000 */
[----:B------:R-:W-:Y:S02]  /*1260*/  ISETP.NE.AND P0, PT, R46, RZ, PT ;  /* 0x000000ff2e00720c */ /* 0x000fe40003f05270 */
[----:B------:R-:W-:Y:S02]  /*1270*/  P2R R58, PR, RZ, 0x4 ;  /* 0x00000004ff3a7803 */ /* 0x000fe40000000000 */
[----:B------:R-:W-:Y:S01]  /*1280*/  ISETP.NE.AND P2, PT, R49, RZ, PT ;  /* 0x000000ff3100720c */ /* 0x000fe20003f45270 */
[----:B------:R-:W1:Y:S01]  /*1290*/  S2UR UR5, SR_CgaCtaId ;  /* 0x00000000000579c3 */ /* 0x000e620000008800 */
[----:B------:R-:W-:Y:S01]  /*12a0*/  UMOV UR4, 0x400 ;  /* 0x0000040000047882 */ /* 0x000fe20000000000 */
[----:B--2---:R-:W-:-:S02]  /*12b0*/  FSETP.GEU.AND P3, PT, R24, R20, PT ;  /* 0x000000141800720b */ /* 0x004fc40003f6e000 */
[----:B------:R-:W-:-:S11]  /*12c0*/  FSETP.NAN.AND P4, PT, R20, R20, PT ;  /* 0x000000141400720b */ /* 0x000fd60003f88000 */
[----:B------:R-:W-:Y:S02]  /*12d0*/  @P3 SEL R20, R20, R24, P4 ;  /* 0x0000001814143207 */ /* 0x000fe40002000000 */
[-C--:B------:R-:W-:Y:S02]  /*12e0*/  FSETP.GEU.AND P4, PT, R25, R21.reuse, PT ;  /* 0x000000151900720b */ /* 0x080fe40003f8e000 */
[----:B------:R-:W-:-:S11]  /*12f0*/  FSETP.NAN.AND P5, PT, R21, R21, PT ;  /* 0x000000151500720b */ /* 0x000fd60003fa8000 */
[----:B------:R-:W-:Y:S02]  /*1300*/  @P4 SEL R21, R21, R25, P5 ;  /* 0x0000001915154207 */ /* 0x000fe40002800000 */
[-C--:B------:R-:W-:Y:S02]  /*1310*/  FSETP.GEU.AND P5, PT, R26, R22.reuse, PT ;  /* 0x000000161a00720b */ /* 0x080fe40003fae000 */
[----:B------:R-:W-:-:S11]  /*1320*/  FSETP.NAN.AND P6, PT, R22, R22, PT ;  /* 0x000000161600720b */ /* 0x000fd60003fc8000 */
[----:B------:R-:W-:Y:S02]  /*1330*/  @P5 SEL R22, R22, R26, P6 ;  /* 0x0000001a16165207 */ /* 0x000fe40003000000 */
[-C--:B------:R-:W-:Y:S02]  /*1340*/  FSETP.GEU.AND P6, PT, R27, R23.reuse, PT ;  /* 0x000000171b00720b */ /* 0x080fe40003fce000 */
[----:B------:R-:W-:Y:S02]  /*1350*/  FSETP.NAN.AND P1, PT, R23, R23, PT ;  /* 0x000000171700720b */ /* 0x000fe40003f28000 */
[----:B------:R-:W-:Y:S02]  /*1360*/  P2R R37, PR, RZ, 0x8 ;  /* 0x00000008ff257803 */ /* 0x000fe40000000000 */
[----:B------:R-:W-:-:S07]  /*1370*/  ISETP.NE.AND P3, PT, R8, RZ, PT ;  /* 0x000000ff0800720c */ /* 0x000fce0003f65270 */
[----:B------:R-:W-:Y:S02]  /*1380*/  @P6 SEL R23, R23, R27, P1 ;  /* 0x0000001b17176207 */ /* 0x000fe40000800000 */
[----:B------:R-:W-:-:S04]  /*1390*/  ISETP.NE.AND P1, PT, R40, RZ, PT ;  /* 0x000000ff2800720c */ /* 0x000fc80003f25270 */
[----:B------:R-:W-:Y:S02]  /*13a0*/  SEL R8, RZ, 0x1, !P1 ;  /* 0x00000001ff087807 */ /* 0x000fe40004800000 */
[----:B------:R-:W-:Y:S02]  /*13b0*/  ISETP.NE.AND P1, PT, R39, RZ, PT ;  /* 0x000000ff2700720c */ /* 0x000fe40003f25270 */
[----:B------:R-:W-:Y:S02]  /*13c0*/  P2R R46, PR, RZ, 0x10 ;  /* 0x00000010ff2e7803 */ /* 0x000fe40000000000 */
[----:B------:R-:W-:Y:S02]  /*13d0*/  ISETP.NE.AND P4, PT, R12, RZ, PT ;  /* 0x000000ff0c00720c */ /* 0x000fe40003f85270 */
[----:B------:R-:W-:Y:S02]  /*13e0*/  SEL R12, RZ, 0x1, !P1 ;  /* 0x00000001ff0c7807 */ /* 0x000fe40004800000 */
[----:B------:R-:W-:-:S02]  /*13f0*/  ISETP.NE.AND P1, PT, R15, RZ, PT ;  /* 0x000000ff0f00720c */ /* 0x000fc40003f25270 */
[----:B------:R-:W-:Y:S02]  /*1400*/  P2R R49, PR, RZ, 0x20 ;  /* 0x00000020ff317803 */ /* 0x000fe40000000000 */
[----:B------:R-:W-:Y:S02]  /*1410*/  ISETP.NE.AND P5, PT, R13, RZ, PT ;  /* 0x000000ff0d00720c */ /* 0x000fe40003fa5270 */
[----:B------:R-:W-:Y:S02]  /*1420*/  SEL R13, RZ, 0x1, !P1 ;  /* 0x00000001ff0d7807 */ /* 0x000fe40004800000 */
[----:B------:R-:W-:Y:S02]  /*1430*/  ISETP.NE.AND P1, PT, R38, RZ, PT ;  /* 0x000000ff2600720c */ /* 0x000fe40003f25270 */
[----:B------:R-:W-:Y:S02]  /*1440*/  P2R R40, PR, RZ, 0x40 ;  /* 0x00000040ff287803 */ /* 0x000fe40000000000 */
[----:B------:R-:W-:-:S02]  /*1450*/  ISETP.NE.AND P6, PT, R14, RZ, PT ;  /* 0x000000ff0e00720c */ /* 0x000fc40003fc5270 */
[----:B------:R-:W-:Y:S02]  /*1460*/  SEL R14, RZ, 0x1, !P1 ;  /* 0x00000001ff0e7807 */ /* 0x000fe40004800000 */
[----:B------:R-:W-:-:S04]  /*1470*/  ISETP.NE.AND P1, PT, R51, RZ, PT ;  /* 0x000000ff3300720c */ /* 0x000fc80003f25270 */
[----:B------:R-:W-:Y:S02]  /*1480*/  SEL R24, RZ, 0x1, !P1 ;  /* 0x00000001ff187807 */ /* 0x000fe40004800000 */
        /* <DEDUP_REMOVED lines=30> */
[----:B------:R-:W-:Y:S02]  /*1670*/  ISETP.NE.AND P1, PT, R45, RZ, PT ;  /* 0x000000ff2d00720c */ /* 0x000fe40003f25270 */
[----:B------:R-:W-:Y:S02]  /*1680*/  SEL R38, RZ, 0x1, !P5 ;  /* 0x00000001ff267807 */ /* 0x000fe40006800000 */
[----:B------:R-:W-:Y:S02]  /*1690*/  ISETP.NE.AND P5, PT, R47, RZ, PT ;  /* 0x000000ff2f00720c */ /* 0x000fe40003fa5270 */
[----:B------:R-:W-:Y:S02]  /*16a0*/  SEL R47, RZ, 0x1, !P1 ;  /* 0x00000001ff2f7807 */ /* 0x000fe40004800000 */
[----:B------:R-:W-:-:S04]  /*16b0*/  ISETP.NE.AND P1, PT, R6, RZ, PT ;  /* 0x000000ff0600720c */ /* 0x000fc80003f25270 */
        /* <DEDUP_REMOVED lines=8> */
[----:B------:R-:W-:Y:S02]  /*1740*/  SEL R8, R8, 0x2, P1 ;  /* 0x0000000208087807 */ /* 0x000fe40000800000 */
[----:B------:R-:W-:-:S04]  /*1750*/  ISETP.NE.AND P1, PT, R75, RZ, PT ;  /* 0x000000ff4b00720c */ /* 0x000fc80003f25270 */
[----:B------:R-:W-:Y:S02]  /*1760*/  SEL R12, R12, 0x2, P1 ;  /* 0x000000020c0c7807 */ /* 0x000fe40000800000 */
[----:B------:R-:W-:-:S04]  /*1770*/  ISETP.NE.AND P1, PT, R68, RZ, PT ;  /* 0x000000ff4400720c */ /* 0x000fc80003f25270 */
[----:B------:R-:W-:Y:S02]  /*1780*/  SEL R13, R13, 0x2, P1 ;  /* 0x000000020d0d7807 */ /* 0x000fe40000800000 */
[----:B------:R-:W-:Y:S02]  /*1790*/  ISETP.NE.AND P1, PT, R3, RZ, PT ;  /* 0x000000ff0300720c */ /* 0x000fe40003f25270 */
[----:B------:R-:W-:Y:S02]  /*17a0*/  SEL R39, RZ, 0x1, !P6 ;  /* 0x00000001ff277807 */ /* 0x000fe40007000000 */
[----:B------:R-:W-:Y:S02]  /*17b0*/  SEL R14, R14, 0x2, P1 ;  /* 0x000000020e0e7807 */ /* 0x000fe40000800000 */
[----:B------:R-:W-:Y:S02]  /*17c0*/  ISETP.NE.AND P1, PT, R61, RZ, PT ;  /* 0x000000ff3d00720c */ /* 0x000fe40003f25270 */
[----:B------:R-:W-:-:S02]  /*17d0*/  ISETP.NE.AND P6, PT, R67, RZ, PT ;  /* 0x000000ff4300720c */ /* 0x000fc40003fc5270 */
[----:B------:R-:W-:Y:S02]  /*17e0*/  SEL R59, R39, 0x2, P1 ;  /* 0x00000002273b7807 */ /* 0x000fe40000800000 */
[----:B------:R-:W-:Y:S02]  /*17f0*/  P2R R45, PR, RZ, 0x40 ;  /* 0x00000040ff2d7803 */ /* 0x000fe40000000000 */
[----:B------:R-:W-:Y:S02]  /*1800*/  ISETP.NE.AND P1, PT, R52, RZ, PT ;  /* 0x000000ff3400720c */ /* 0x000fe40003f25270 */
[----:B------:R-:W-:Y:S02]  /*1810*/  ISETP.NE.AND P6, PT, R66, RZ, PT ;  /* 0x000000ff4200720c */ /* 0x000fe40003fc5270 */
[----:B------:R-:W-:Y:S02]  /*1820*/  SEL R15, RZ, 0x1, !P2 ;  /* 0x00000001ff0f7807 */ /* 0x000fe40005000000 */
[----:B------:R-:W-:-:S02]  /*1830*/  ISETP.NE.AND P2, PT, R53, RZ, PT ;  /* 0x000000ff3500720c */ /* 0x000fc40003f45270 */
[----:B------:R-:W-:Y:S02]  /*1840*/  SEL R52, R38, 0x2, P1 ;  /* 0x0000000226347807 */ /* 0x000fe40000800000 */
[----:B------:R-:W-:Y:S02]  /*1850*/  SEL R27, RZ, 0x1, !P4 ;  /* 0x00000001ff1b7807 */ /* 0x000fe40006000000 */
[----:B------:R-:W-:Y:S02]  /*1860*/  P2R R53, PR, RZ, 0x40 ;  /* 0x00000040ff357803 */ /* 0x000fe40000000000 */
[----:B------:R-:W-:Y:S02]  /*1870*/  ISETP.NE.AND P1, PT, R43, RZ, PT ;  /* 0x000000ff2b00720c */ /* 0x000fe40003f25270 */
[----:B------:R-:W-:Y:S02]  /*1880*/  ISETP.NE.AND P6, PT, R65, RZ, PT ;  /* 0x000000ff4100720c */ /* 0x000fe40003fc5270 */
[----:B------:R-:W-:-:S02]  /*1890*/  SEL R27, R27, 0x2, P1 ;  /* 0x000000021b1b7807 */ /* 0x000fc40000800000 */
[----:B------:R-:W-:Y:S02]  /*18a0*/  SEL R26, RZ, 0x1, !P3 ;  /* 0x00000001ff1a7807 */ /* 0x000fe40005800000 */
[----:B------:R-:W-:Y:S02]  /*18b0*/  P2R R56, PR, RZ, 0x40 ;  /* 0x00000040ff387803 */ /* 0x000fe40000000000 */
[----:B------:R-:W-:Y:S02]  /*18c0*/  ISETP.NE.AND P1, PT, R44, RZ, PT ;  /* 0x000000ff2c00720c */ /* 0x000fe40003f25270 */
[----:B------:R-:W-:Y:S02]  /*18d0*/  ISETP.NE.AND P6, PT, R54, RZ, PT ;  /* 0x000000ff3600720c */ /* 0x000fe40003fc5270 */
[----:B------:R-:W-:Y:S02]  /*18e0*/  SEL R26, R26, 0x2, P1 ;  /* 0x000000021a1a7807 */ /* 0x000fe40000800000 */
[----:B------:R-:W-:-:S02]  /*18f0*/  SEL R25, RZ, 0x1, !P0 ;  /* 0x00000001ff197807 */ /* 0x000fc40004000000 */
[----:B------:R-:W-:Y:S02]  /*1900*/  P2R R54, PR, RZ, 0x40 ;  /* 0x00000040ff367803 */ /* 0x000fe40000000000 */
[----:B------:R-:W-:Y:S02]  /*1910*/  ISETP.NE.AND P1, PT, R48, RZ, PT ;  /* 0x000000ff3000720c */ /* 0x000fe40003f25270 */
[----:B------:R-:W-:Y:S02]  /*1920*/  ISETP.NE.AND P6, PT, R64, RZ, PT ;  /* 0x000000ff4000720c */ /* 0x000fe40003fc5270 */
[----:B------:R-:W-:Y:S02]  /*1930*/  SEL R25, R25, 0x2, P1 ;  /* 0x0000000219197807 */ /* 0x000fe40000800000 */
[----:B------:R-:W-:Y:S02]  /*1940*/  P2R R57, PR, RZ, 0x40 ;  /* 0x00000040ff397803 */ /* 0x000fe40000000000 */
[----:B------:R-:W-:-:S02]  /*1950*/  ISETP.NE.AND P1, PT, R50, RZ, PT ;  /* 0x000000ff3200720c */ /* 0x000fc40003f25270 */
[----:B------:R-:W-:Y:S02]  /*1960*/  ISETP.NE.AND P6, PT, R62, RZ, PT ;  /* 0x000000ff3e00720c */ /* 0x000fe40003fc5270 */
[----:B------:R-:W-:Y:S02]  /*1970*/  SEL R24, R24, 0x2, P1 ;  /* 0x0000000218187807 */ /* 0x000fe40000800000 */
[----:B------:R-:W-:Y:S02]  /*1980*/  ISETP.NE.AND P1, PT, R51, RZ, PT ;  /* 0x000000ff3300720c */ /* 0x000fe40003f25270 */
[----:B------:R-:W-:Y:S02]  /*1990*/  SEL R39, R10, 0x2, P6 ;  /* 0x000000020a277807 */ /* 0x000fe40003000000 */
[----:B------:R-:W-:Y:S02]  /*19a0*/  ISETP.NE.AND P6, PT, R57, RZ, PT ;  /* 0x000000ff3900720c */ /* 0x000fe40003fc5270 */
[----:B------:R-:W-:-:S02]  /*19b0*/  SEL R2, R15, 0x2, P1 ;  /* 0x000000020f027807 */ /* 0x000fc40000800000 */
[----:B------:R-:W-:Y:S02]  /*19c0*/  ISETP.NE.AND P1, PT, R63, RZ, PT ;  /* 0x000000ff3f00720c */ /* 0x000fe40003f25270 */
[----:B------:R-:W-:Y:S02]  /*19d0*/  SEL R41, R41, 0x2, P6 ;  /* 0x0000000229297807 */ /* 0x000fe40003000000 */
[----:B------:R-:W-:Y:S02]  /*19e0*/  ISETP.NE.AND P6, PT, R54, RZ, PT ;  /* 0x000000ff3600720c */ /* 0x000fe40003fc5270 */
[----:B------:R-:W-:Y:S02]  /*19f0*/  SEL R38, R42, 0x2, P1 ;  /* 0x000000022a267807 */ /* 0x000fe40000800000 */
[----:B------:R-:W-:Y:S01]  /*1a00*/  SEL R42, R8, 0x3, P6 ;  /* 0x00000003082a7807 */ /* 0x000fe20003000000 */
[----:B------:R-:W-:Y:S01]  /*1a10*/  IMAD.SHL.U32 R8, R9, 0x100, RZ ;  /* 0x0000010009087824 */ /* 0x000fe200078e00ff */
[----:B------:R-:W-:Y:S01]  /*1a20*/  ISETP.NE.AND P6, PT, R56, RZ, PT ;  /* 0x000000ff3800720c */ /* 0x000fe20003fc5270 */
[----:B-1----:R-:W-:-:S03]  /*1a30*/  UPRMT UR4, UR5, 0x654, UR4 ;  /* 0x0000065405047896 */ /* 0x002fc60008000004 */
[----:B------:R-:W-:Y:S02]  /*1a40*/  SEL R43, R12, 0x3, P6 ;  /* 0x000000030c2b7807 */ /* 0x000fe40003000000 */
[----:B------:R-:W-:Y:S02]  /*1a50*/  SHF.R.U32.HI R12, RZ, 0x2, R9 ;  /* 0x00000002ff0c7819 */ /* 0x000fe40000011609 */
[----:B------:R-:W-:Y:S02]  /*1a60*/  LOP3.LUT R10, R8, 0xf00, RZ, 0xc0, !PT ;  /* 0x00000f00080a7812 */ /* 0x000fe400078ec0ff */
[----:B------:R-:W-:Y:S02]  /*1a70*/  ISETP.NE.AND P6, PT, R53, RZ, PT ;  /* 0x000000ff3500720c */ /* 0x000fe40003fc5270 */
[----:B------:R-:W-:Y:S01]  /*1a80*/  SGXT.U32 R8, R12, 0x6 ;  /* 0x000000060c08781a */ /* 0x000fe20000000000 */
[C---:B------:R-:W-:Y:S01]  /*1a90*/  VIADD R12, R10.reuse, UR4 ;  /* 0x000000040a0c7c36 */ /* 0x040fe20008000000 */
[----:B------:R-:W-:-:S02]  /*1aa0*/  LOP3.LUT R11, R10, R11, RZ, 0xfc, !PT ;  /* 0x0000000b0a0b7212 */ /* 0x000fc400078efcff */
[----:B------:R-:W-:Y:S01]  /*1ab0*/  SEL R44, R13, 0x3, P6 ;  /* 0x000000030d2c7807 */ /* 0x000fe20003000000 */
[----:B------:R-:W-:Y:S02]  /*1ac0*/  IMAD.SHL.U32 R13, R9, 0x4, RZ ;  /* 0x00000004090d7824 */ /* 0x000fe400078e00ff */
[----:B------:R-:W-:-:S03]  /*1ad0*/  IMAD R50, R11, 0x4, R12 ;  /* 0x000000040b327824 */ /* 0x000fc600078e020c */
[----:B------:R-:W-:Y:S02]  /*1ae0*/  LOP3.LUT R10, R13, 0x3fc, RZ, 0xc0, !PT ;  /* 0x000003fc0d0a7812 */ /* 0x000fe400078ec0ff */
[----:B------:R-:W-:Y:S01]  /*1af0*/  LOP3.LUT R48, R0, 0xc, R13, 0xf8, !PT ;  /* 0x0000000c00307812 */ /* 0x000fe200078ef80d */
[----:B------:R1:W-:Y:S01]  /*1b00*/  STS [R50], R28 ;  /* 0x0000001c32007388 */ /* 0x0003e20000000800 */
[----:B------:R-:W-:-:S03]  /*1b10*/  PRMT R0, R8, 0x6540, R5 ;  /* 0x0000654008007816 */ /* 0x000fc60000000005 */
[----:B------:R2:W-:Y:S01]  /*1b20*/  STS [R50+0x50], R29 ;  /* 0x0000501d32007388 */ /* 0x0005e20000000800 */
[----:B------:R-:W-:-:S03]  /*1b30*/  LOP3.LUT R5, R10, 0x400, RZ, 0xfc, !PT ;  /* 0x000004000a057812 */ /* 0x000fc600078efcff */
[----:B------:R-:W-:Y:S04]  /*1b40*/  STS [R50+0xa0], R30 ;  /* 0x0000a01e32007388 */ /* 0x000fe80000000800 */
        /* <DEDUP_REMOVED lines=10> */
[----:B------:R3:W-:Y:S04]  /*1bf0*/  STS [R50+0x410], R21 ;  /* 0x0004101532007388 */ /* 0x0007e80000000800 */
[----:B------:R-:W-:Y:S04]  /*1c00*/  STS [R50+0x460], R22 ;  /* 0x0004601632007388 */ /* 0x000fe80000000800 */
[----:B------:R4:W-:Y:S01]  /*1c10*/  STS [R50+0x4b0], R23 ;  /* 0x0004b01732007388 */ /* 0x0009e20000000800 */
[----:B------:R-:W-:-:S02]  /*1c20*/  LOP3.LUT R11, R10, 0xc00, RZ, 0xfc, !PT ;  /* 0x00000c000a0b7812 */ /* 0x000fc400078efcff */
[----:B------:R-:W-:Y:S02]  /*1c30*/  LOP3.LUT R5, R5, 0x7f0, RZ, 0xc0, !PT ;  /* 0x000007f005057812 */ /* 0x000fe400078ec0ff */
[----:B------:R-:W-:Y:S02]  /*1c40*/  LOP3.LUT R12, R11, 0xff0, RZ, 0xc0, !PT ;  /* 0x00000ff00b0c7812 */ /* 0x000fe400078ec0ff */
[----:B------:R-:W-:Y:S01]  /*1c50*/  LOP3.LUT R8, R10, 0x800, RZ, 0xfc, !PT ;  /* 0x000008000a087812 */ /* 0x000fe200078efcff */
[----:B------:R-:W-:Y:S01]  /*1c60*/  VIADD R5, R5, UR4 ;  /* 0x0000000405057c36 */ /* 0x000fe20008000000 */
[----:B------:R-:W-:Y:S01]  /*1c70*/  LOP3.LUT R9, R9, 0xfc, RZ, 0xc0, !PT ;  /* 0x000000fc09097812 */ /* 0x000fe200078ec0ff */
[----:B------:R-:W-:Y:S01]  /*1c80*/  VIADD R13, R12, UR4 ;  /* 0x000000040c0d7c36 */ /* 0x000fe20008000000 */
[----:B------:R-:W-:Y:S01]  /*1c90*/  SEL R3, R47, 0x2, P2 ;  /* 0x000000022f037807 */ /* 0x000fe20001000000 */
[----:B------:R-:W-:Y:S01]  /*1ca0*/  IMAD R12, R10, 0x4, R5 ;  /* 0x000000040a0c7824 */ /* 0x000fe200078e0205 */
[----:B------:R-:W-:-:S02]  /*1cb0*/  ISETP.NE.AND P2, PT, R58, RZ, PT ;  /* 0x000000ff3a00720c */ /* 0x000fc40003f45270 */
[----:B------:R-:W-:Y:S02]  /*1cc0*/  LOP3.LUT R8, R8, 0xbf0, RZ, 0xc0, !PT ;  /* 0x00000bf008087812 */ /* 0x000fe400078ec0ff */
[----:B------:R-:W-:Y:S02]  /*1cd0*/  LEA R9, R9, UR4, 0x2 ;  /* 0x0000000409097c11 */ /* 0x000fe4000f8e10ff */
[----:B------:R-:W-:Y:S02]  /*1ce0*/  ISETP.NE.AND P4, PT, R69, RZ, PT ;  /* 0x000000ff4500720c */ /* 0x000fe40003f85270 */
[----:B------:R-:W-:Y:S02]  /*1cf0*/  SHF.R.S32.HI R5, RZ, 0x1f, R48 ;  /* 0x0000001fff057819 */ /* 0x000fe40000011430 */
[----:B------:R-:W-:Y:S01]  /*1d00*/  ISETP.NE.AND P3, PT, R70, RZ, PT ;  /* 0x000000ff4600720c */ /* 0x000fe20003f65270 */
[----:B------:R-:W-:Y:S01]  /*1d10*/  VIADD R11, R8, UR4 ;  /* 0x00000004080b7c36 */ /* 0x000fe20008000000 */
[----:B------:R-:W-:Y:S01]  /*1d20*/  SEL R6, R6, 0x2, P2 ;  /* 0x0000000206067807 */ /* 0x000fe20001000000 */
[----:B------:R-:W-:Y:S01]  /*1d30*/  IMAD R9, R10, 0x4, R9 ;  /* 0x000000040a097824 */ /* 0x000fe200078e0209 */
[----:B------:R-:W-:-:S02]  /*1d40*/  ISETP.NE.AND P6, PT, R45, RZ, PT ;  /* 0x000000ff2d00720c */ /* 0x000fc40003fc5270 */
[----:B------:R-:W-:Y:S02]  /*1d50*/  ISETP.NE.AND P0, PT, R71, RZ, PT ;  /* 0x000000ff4700720c */ /* 0x000fe40003f05270 */
[----:B------:R-:W-:Y:S01]  /*1d60*/  ISETP.NE.AND P1, PT, R55, RZ, PT ;  /* 0x000000ff3700720c */ /* 0x000fe20003f25270 */
[----:B-1----:R-:W-:Y:S01]  /*1d70*/  IMAD R28, R4, 0x200, R7 ;  /* 0x00000200041c7824 */ /* 0x002fe200078e0207 */
[----:B------:R-:W-:Y:S01]  /*1d80*/  ISETP.NE.AND P2, PT, R72, RZ, PT ;  /* 0x000000ff4800720c */ /* 0x000fe20003f45270 */
[----:B------:R-:W-:Y:S01]  /*1d90*/  ULDC.64 UR4, c[0x0][0x220] ;  /* 0x0000880000047ab9 */ /* 0x000fe20000000a00 */
[----:B------:R-:W-:Y:S01]  /*1da0*/  SEL R47, R52, 0x3, P4 ;  /* 0x00000003342f7807 */ /* 0x000fe20002000000 */
[----:B------:R-:W-:Y:S01]  /*1db0*/  BAR.SYNC.DEFER_BLOCKING 0x0 ;  /* 0x0000000000007b1d */ /* 0x000fe20000010000 */
[----:B------:R-:W-:Y:S02]  /*1dc0*/  ISETP.NE.AND P4, PT, R46, RZ, PT ;  /* 0x000000ff2e00720c */ /* 0x000fe40003f85270 */
[----:B------:R-:W-:-:S02]  /*1dd0*/  LEA.HI R5, R5, R48, RZ, 0x4 ;  /* 0x0000003005057211 */ /* 0x000fc400078f20ff */
[----:B------:R-:W-:Y:S02]  /*1de0*/  SEL R46, R27, 0x3, P3 ;  /* 0x000000031b2e7807 */ /* 0x000fe40001800000 */
[----:B------:R-:W-:Y:S02]  /*1df0*/  SEL R45, R14, 0x3, P6 ;  /* 0x000000030e2d7807 */ /* 0x000fe40003000000 */
[----:B------:R-:W-:Y:S01]  /*1e00*/  ISETP.NE.AND P3, PT, R37, RZ, PT ;  /* 0x000000ff2500720c */ /* 0x000fe20003f65270 */
[----:B------:R-:W-:Y:S01]  /*1e10*/  IMAD R51, R10, 0x4, R11 ;  /* 0x000000040a337824 */ /* 0x000fe200078e020b */
[----:B------:R-:W-:Y:S02]  /*1e20*/  ISETP.NE.AND P6, PT, R40, RZ, PT ;  /* 0x000000ff2800720c */ /* 0x000fe40003fc5270 */
[----:B------:R-:W-:Y:S01]  /*1e30*/  SEL R37, R24, 0x3, P2 ;  /* 0x0000000318257807 */ /* 0x000fe20001000000 */
[----:B------:R-:W-:Y:S01]  /*1e40*/  IMAD R24, R10, 0x4, R13 ;  /* 0x000000040a187824 */ /* 0x000fe200078e020d */
[----:B------:R-:W-:-:S02]  /*1e50*/  SEL R40, R59, 0x3, P5 ;  /* 0x000000033b287807 */ /* 0x000fc40002800000 */
[C---:B--2---:R-:W-:Y:S01]  /*1e60*/  LOP3.LUT R29, R5.reuse, 0xfffffff0, RZ, 0xc0, !PT ;  /* 0xfffffff0051d7812 */ /* 0x044fe200078ec0ff */
[----:B------:R-:W-:Y:S01]  /*1e70*/  IMAD.SHL.U32 R5, R5, 0x200, RZ ;  /* 0x0000020005057824 */ /* 0x000fe200078e00ff */
[----:B------:R-:W-:Y:S02]  /*1e80*/  ISETP.NE.AND P5, PT, R49, RZ, PT ;  /* 0x000000ff3100720c */ /* 0x000fe40003fa5270 */
[----:B------:R-:W-:Y:S01]  /*1e90*/  SEL R49, R26, 0x3, P0 ;  /* 0x000000031a317807 */ /* 0x000fe20000000000 */
[----:B------:R-:W1:Y:S01]  /*1ea0*/  LDS.128 R8, [R9] ;  /* 0x0000000009087984 */ /* 0x000e620000000c00 */
[----:B------:R-:W-:Y:S02]  /*1eb0*/  ISETP.NE.AND P0, PT, R36, RZ, PT ;  /* 0x000000ff2400720c */ /* 0x000fe40003f05270 */
[----:B------:R-:W-:Y:S01]  /*1ec0*/  SEL R36, R25, 0x3, P1 ;  /* 0x0000000319247807 */ /* 0x000fe20000800000 */
[----:B------:R-:W2:Y:S01]  /*1ed0*/  LDS.128 R12, [R12+0x1000] ;  /* 0x001000000c0c7984 */ /* 0x000ea20000000c00 */
[----:B------:R-:W-:-:S02]  /*1ee0*/  ISETP.NE.AND P1, PT, R73, RZ, PT ;  /* 0x000000ff4900720c */ /* 0x000fc40003f25270 */
[----:B------:R-:W-:Y:S01]  /*1ef0*/  LOP3.LUT R5, R5, 0xffffe000, RZ, 0xc0, !PT ;  /* 0xffffe00005057812 */ /* 0x000fe200078ec0ff */
[----:B------:R-:W5:Y:S01]  /*1f00*/  LDS.128 R16, [R51+0x2000] ;  /* 0x0020000033107984 */ /* 0x000f620000000c00 */
[----:B---3--:R-:W-:-:S03]  /*1f10*/  SEL R21, R2, 0x3, P1 ;  /* 0x0000000302157807 */ /* 0x008fc60000800000 */
[----:B------:R-:W3:Y:S01]  /*1f20*/  LDS.128 R24, [R24+0x3000] ;  /* 0x0030000018187984 */ /* 0x000ee20000000c00 */
[----:B------:R-:W-:Y:S02]  /*1f30*/  ISETP.GE.AND P1, PT, R48, 0x40, PT ;  /* 0x000000403000780c */ /* 0x000fe40003f26270 */
[----:B------:R-:W-:Y:S02]  /*1f40*/  IADD3 R48, R5, R48, -R29 ;  /* 0x0000003005307210 */ /* 0x000fe40007ffe81d */
[----:B------:R-:W1:Y:S01]  /*1f50*/  LDC.64 R4, c[0x0][0x218] ;  /* 0x00008600ff047b82 */ /* 0x000e620000000a00 */
[----:B------:R-:W-:Y:S02]  /*1f60*/  ISETP.NE.AND P2, PT, R74, RZ, PT ;  /* 0x000000ff4a00720c */ /* 0x000fe40003f45270 */
[----:B------:R-:W-:Y:S02]  /*1f70*/  LOP3.LUT R2, R0, 0x40, RZ, 0xfc, !PT ;  /* 0x0000004000027812 */ /* 0x000fe400078efcff */
[----:B------:R-:W-:-:S02]  /*1f80*/  SEL R20, R3, 0x3, P2 ;  /* 0x0000000303147807 */ /* 0x000fc40001000000 */
[C---:B------:R-:W-:Y:S02]  /*1f90*/  ISETP.LT.AND P2, PT, R0.reuse, 0x200, !P1 ;  /* 0x000002000000780c */ /* 0x040fe40004f41270 */
[----:B------:R-:W-:Y:S01]  /*1fa0*/  LOP3.LUT R3, R0, 0x80, RZ, 0xfc, !PT ;  /* 0x0000008000037812 */ /* 0x000fe200078efcff */
[--C-:B------:R-:W-:Y:S01]  /*1fb0*/  IMAD R31, R2, 0x10, R48.reuse ;  /* 0x00000010021f7824 */ /* 0x100fe200078e0230 */
[----:B------:R-:W-:Y:S02]  /*1fc0*/  LOP3.LUT R7, R0, 0xc0, RZ, 0xfc, !PT ;  /* 0x000000c000077812 */ /* 0x000fe400078efcff */
[----:B----4-:R-:W-:Y:S02]  /*1fd0*/  SEL R23, R6, 0x3, P3 ;  /* 0x0000000306177807 */ /* 0x010fe40001800000 */
[----:B------:R-:W-:Y:S01]  /*1fe0*/  ISETP.LT.AND P3, PT, R2, 0x200, !P1 ;  /* 0x000002000200780c */ /* 0x000fe20004f61270 */
[----:B------:R-:W-:Y:S01]  /*1ff0*/  IMAD R29, R0, 0x10, R48 ;  /* 0x00000010001d7824 */ /* 0x000fe200078e0230 */
[----:B------:R-:W-:-:S02]  /*2000*/  SEL R38, R38, 0x3, P4 ;  /* 0x0000000326267807 */ /* 0x000fc40002000000 */
[----:B------:R-:W-:Y:S02]  /*2010*/  SEL R2, R39, 0x3, P5 ;  /* 0x0000000327027807 */ /* 0x000fe40002800000 */
[----:B------:R-:W-:Y:S02]  /*2020*/  SEL R41, R41, 0x3, P6 ;  /* 0x0000000329297807 */ /* 0x000fe40003000000 */
[----:B------:R-:W-:Y:S02]  /*2030*/  ISETP.LT.AND P4, PT, R3, 0x200, !P1 ;  /* 0x000002000300780c */ /* 0x000fe40004f81270 */
[----:B------:R-:W-:Y:S01]  /*2040*/  ISETP.LT.AND P1, PT, R7, 0x200, !P1 ;  /* 0x000002000700780c */ /* 0x000fe20004f21270 */
[----:B------:R-:W-:Y:S01]  /*2050*/  IMAD R33, R3, 0x10, R48 ;  /* 0x0000001003217824 */ /* 0x000fe200078e0230 */
[----:B------:R-:W-:Y:S01]  /*2060*/  PRMT R41, R2, 0x3340, R41 ;  /* 0x0000334002297816 */ /* 0x000fe20000000029 */
[----:B01----:R-:W-:Y:S01]  /*2070*/  IMAD.WIDE R2, R29, 0x4, R4 ;  /* 0x000000041d027825 */ /* 0x003fe200078e0204 */
[----:B------:R-:W-:-:S03]  /*2080*/  PRMT R0, R21, 0x3340, R20 ;  /* 0x0000334015007816 */ /* 0x000fc60000000014 */
[----:B------:R-:W-:Y:S02]  /*2090*/  IMAD R35, R7, 0x10, R48 ;  /* 0x0000001007237824 */ /* 0x000fe400078e0230 */
[--C-:B------:R-:W-:Y:S01]  /*20a0*/  IMAD.WIDE R6, R31, 0x4, R4.reuse ;  /* 0x000000041f067825 */ /* 0x100fe200078e0204 */
[----:B------:R0:W-:Y:S01]  /*20b0*/  @P2 STG.E.128 desc[UR6][R2.64], R8 ;  /* 0x0000000802002986 */ /* 0x0001e2000c101d06 */
[----:B------:R-:W-:Y:S02]  /*20c0*/  IADD3 R22, P2, R28, UR4, RZ ;  /* 0x000000041c167c10 */ /* 0x000fe4000ff5e0ff */
[----:B------:R-:W-:Y:S01]  /*20d0*/  IMAD.WIDE R20, R33, 0x4, R4 ;  /* 0x0000000421147825 */ /* 0x000fe200078e0204 */
[----:B------:R-:W-:-:S03]  /*20e0*/  PRMT R47, R40, 0x3340, R47 ;  /* 0x00003340282f7816 */ /* 0x000fc6000000002f */
[----:B------:R-:W-:Y:S01]  /*20f0*/  IMAD.WIDE R4, R35, 0x4, R4 ;  /* 0x0000000423047825 */ /* 0x000fe200078e0204 */
[----:B------:R-:W-:Y:S01]  /*2100*/  PRMT R46, R46, 0x3340, R49 ;  /* 0x000033402e2e7816 */ /* 0x000fe20000000031 */
[----:B--2---:R0:W-:Y:S01]  /*2110*/  @P3 STG.E.128 desc[UR6][R6.64], R12 ;  /* 0x0000000c06003986 */ /* 0x0041e2000c101d06 */
[----:B------:R-:W-:Y:S02]  /*2120*/  PRMT R43, R42, 0x3340, R43 ;  /* 0x000033402a2b7816 */ /* 0x000fe4000000002b */
[----:B------:R-:W-:Y:S01]  /*2130*/  PRMT R44, R44, 0x3340, R45 ;  /* 0x000033402c2c7816 */ /* 0x000fe2000000002d */
[----:B-----5:R0:W-:Y:S01]  /*2140*/  @P4 STG.E.128 desc[UR6][R20.64], R16 ;  /* 0x0000001014004986 */ /* 0x0201e2000c101d06 */
[----:B------:R-:W-:Y:S02]  /*2150*/  PRMT R37, R36, 0x3340, R37 ;  /* 0x0000334024257816 */ /* 0x000fe40000000025 */
[----:B------:R-:W-:Y:S01]  /*2160*/  PRMT R38, R23, 0x3340, R38 ;  /* 0x0000334017267816 */ /* 0x000fe20000000026 */
[----:B---3--:R0:W-:Y:S01]  /*2170*/  @P1 STG.E.128 desc[UR6][R4.64], R24 ;  /* 0x0000001804001986 */ /* 0x0081e2000c101d06 */
[----:B------:R-:W-:-:S02]  /*2180*/  LEA.HI.X.SX32 R23, R28, UR5, 0x1, P2 ;  /* 0x000000051c177c11 */ /* 0x000fc400090f0eff */
[----:B------:R-:W-:Y:S02]  /*2190*/  PRMT R45, R47, 0x5410, R46 ;  /* 0x000054102f2d7816 */ /* 0x000fe4000000002e */
[----:B------:R-:W-:Y:S02]  /*21a0*/  PRMT R44, R43, 0x5410, R44 ;  /* 0x000054102b2c7816 */ /* 0x000fe4000000002c */
[----:B------:R-:W-:Y:S02]  /*21b0*/  PRMT R46, R37, 0x5410, R0 ;  /* 0x00005410252e7816 */ /* 0x000fe40000000000 */
[----:B------:R-:W-:Y:S01]  /*21c0*/  PRMT R47, R38, 0x5410, R41 ;  /* 0x00005410262f7816 */ /* 0x000fe20000000029 */
[----:B0-----:R-:W-:Y:S06]  /*21d0*/  @!P0 EXIT ;  /* 0x000000000000894d */ /* 0x001fec0003800000 */
[----:B------:R-:W-:Y:S01]  /*21e0*/  STG.E.128 desc[UR6][R22.64], R44 ;  /* 0x0000002c16007986 */ /* 0x000fe2000c101d06 */
[----:B------:R-:W-:Y:S05]  /*21f0*/  EXIT ;  /* 0x000000000000794d */ /* 0x000fea0003800000 */
.L_x_0:
[----:B------:R-:W-:-:S00]  /*2200*/  BRA `(.L_x_0) ;  /* 0xfffffffc00fc7947 */ /* 0x000fc0000383ffff */
[----:B------:R-:W-:-:S00]  /*2210*/  NOP ;  /* 0x0000000000007918 */ /* 0x000fc00000000000 */
        /* <DEDUP_REMOVED lines=14> */
.L_x_1:


//--------------------- .nv.shared.triton_poi_fused_max_pool2d_with_indices_18 --------------------------
	.section	.nv.shared.triton_poi_fused_max_pool2d_with_indices_18,"aw",@nobits
	.sectionflags	@""
	.align	16
	.zero		1024


//--------------------- .nv.constant0.triton_poi_fused_max_pool2d_with_indices_18 --------------------------
	.section	.nv.constant0.triton_poi_fused_max_pool2d_with_indices_18,"a",@progbits
	.sectionflags	@""
	.align	4
.nv.constant0.triton_poi_fused_max_pool2d_with_indices_18:
	.zero		560
